//
// Generated by NVIDIA NVVM Compiler
//
// Compiler Build ID: CL-36424714
// Cuda compilation tools, release 13.0, V13.0.88
// Based on NVVM 20.0.0
//

.version 9.0
.target sm_100
.address_size 64

	// .globl	_Z4funcv
.extern .func  (.param .b32 func_retval0) vprintf
(
	.param .b64 vprintf_param_0,
	.param .b64 vprintf_param_1
)
;
.global .align 1 .b8 $str[54] = {98, 108, 111, 99, 107, 32, 105, 110, 100, 101, 120, 58, 32, 40, 37, 117, 44, 32, 37, 117, 44, 32, 37, 117, 41, 44, 32, 116, 104, 114, 101, 97, 100, 32, 105, 110, 100, 101, 120, 58, 32, 40, 37, 117, 44, 32, 37, 117, 44, 32, 37, 117, 41};

.visible .entry _Z4funcv()
{
	.local .align 8 .b8 	__local_depot0[24];
	.reg .b64 	%SP;
	.reg .b64 	%SPL;
	.reg .b32 	%r<9>;
	.reg .b64 	%rd<5>;

	mov.u64 	%SPL, __local_depot0;
	cvta.local.u64 	%SP, %SPL;
	add.u64 	%rd1, %SP, 0;
	add.u64 	%rd2, %SPL, 0;
	mov.u32 	%r1, %ctaid.x;
	mov.u32 	%r2, %ctaid.y;
	mov.u32 	%r3, %ctaid.z;
	mov.u32 	%r4, %tid.x;
	mov.u32 	%r5, %tid.y;
	mov.u32 	%r6, %tid.z;
	st.local.v2.u32 	[%rd2], {%r1, %r2};
	st.local.v2.u32 	[%rd2+8], {%r3, %r4};
	st.local.v2.u32 	[%rd2+16], {%r5, %r6};
	mov.u64 	%rd3, $str;
	cvta.global.u64 	%rd4, %rd3;
	{ // callseq 0, 0
	.param .b64 param0;
	st.param.b64 	[param0], %rd4;
	.param .b64 param1;
	st.param.b64 	[param1], %rd1;
	.param .b32 retval0;
	call.uni (retval0), 
	vprintf, 
	(
	param0, 
	param1
	);
	ld.param.b32 	%r7, [retval0];
	} // callseq 0
	ret;

}


// ===== COMPILED SASS (sm_100) =====

	.target	sm_100

	.elftype	@"ET_EXEC"


//--------------------- .note.nv.tkinfo           --------------------------
	.section	.note.nv.tkinfo,"",@"SHT_NOTE"
	.sectionflags	@"SHF_NOTE_NV_TKINFO"
	.tkinfo
        /*0018*/ 	.word	0x00000002
        /*0030*/ 	.string	""
        /*0030*/ 	.string	"ptxas"
        /*0030*/ 	.string	"Cuda compilation tools, release 13.0, V13.0.88"
        /*0030*/ 	.string	"Build cuda_13.0.r13.0/compiler.36424714_0"
        /*0030*/ 	.string	"-arch sm_100 -m 64 "



//--------------------- .note.nv.cuinfo           --------------------------
	.section	.note.nv.cuinfo,"",@"SHT_NOTE"
	.sectionflags	@"SHF_NOTE_NV_CUINFO"
        /*0018*/ 	.short	0x0002
        /*001a*/ 	.short	0x0064
        /*001c*/ 	.short	0x0082
	.zero		2


//--------------------- .nv.info                  --------------------------
	.section	.nv.info,"",@"SHT_CUDA_INFO"
	.align	4


	//----- nvinfo : EIATTR_REGCOUNT
	.align		4
        /*0000*/ 	.byte	0x04, 0x2f
        /*0002*/ 	.short	(.L_2 - .L_1)
	.align		4
.L_1:
        /*0004*/ 	.word	index@(_Z4funcv)
        /*0008*/ 	.word	0x00000018


	//----- nvinfo : EIATTR_FRAME_SIZE
	.align		4
.L_2:
        /*000c*/ 	.byte	0x04, 0x11
        /*000e*/ 	.short	(.L_4 - .L_3)
	.align		4
.L_3:
        /*0010*/ 	.word	index@(_Z4funcv)
        /*0014*/ 	.word	0x00000018


	//----- nvinfo : EIATTR_MIN_STACK_SIZE
	.align		4
.L_4:
        /*0018*/ 	.byte	0x04, 0x12
        /*001a*/ 	.short	(.L_6 - .L_5)
	.align		4
.L_5:
        /*001c*/ 	.word	index@(_Z4funcv)
        /*0020*/ 	.word	0x00000018
.L_6:


//--------------------- .nv.compat                --------------------------
	.section	.nv.compat,"",@"SHT_CUDA_COMPAT_INFO"
	.align	4
        /*0000*/ 	.byte	0x02, 0x09, 0x00, 0x00, 0x02, 0x02, 0x01, 0x00, 0x02, 0x05, 0x05, 0x00, 0x03, 0x07, 0x01, 0x01
        /*0010*/ 	.byte	0x02, 0x03, 0x00, 0x00, 0x02, 0x06, 0x01, 0x00, 0x04, 0x0b, 0x08, 0x00, 0x09, 0x00, 0x00, 0x00
        /*0020*/ 	.byte	0x00, 0x00, 0x00, 0x00


//--------------------- .nv.info._Z4funcv         --------------------------
	.section	.nv.info._Z4funcv,"",@"SHT_CUDA_INFO"
	.sectionflags	@""
	.align	4


	//----- nvinfo : EIATTR_CUDA_API_VERSION
	.align		4
        /*0000*/ 	.byte	0x04, 0x37
        /*0002*/ 	.short	(.L_8 - .L_7)
.L_7:
        /*0004*/ 	.word	0x00000082


	//----- nvinfo : EIATTR_SPARSE_MMA_MASK
	.align		4
.L_8:
        /*0008*/ 	.byte	0x03, 0x50
        /*000a*/ 	.short	0x0000


	//----- nvinfo : EIATTR_MAXREG_COUNT
	.align		4
        /*000c*/ 	.byte	0x03, 0x1b
        /*000e*/ 	.short	0x00ff


	//----- nvinfo : EIATTR_EXTERNS
	.align		4
        /*0010*/ 	.byte	0x04, 0x0f
        /*0012*/ 	.short	(.L_10 - .L_9)


	//   ....[0]....
	.align		4
.L_9:
        /*0014*/ 	.word	index@(vprintf)


	//----- nvinfo : EIATTR_MERCURY_ISA_VERSION
	.align		4
.L_10:
        /*0018*/ 	.byte	0x03, 0x5f
        /*001a*/ 	.short	0x0101


	//----- nvinfo : EIATTR_VRC_CTA_INIT_COUNT
	.align		4
        /*001c*/ 	.byte	0x02, 0x4a
	.zero		1
	.zero		1


	//----- nvinfo : EIATTR_SYSCALL_OFFSETS
	.align		4
        /*0020*/ 	.byte	0x04, 0x46
        /*0022*/ 	.short	(.L_12 - .L_11)


	//   ....[0]....
.L_11:
        /*0024*/ 	.word	0x00000150


	//----- nvinfo : EIATTR_EXIT_INSTR_OFFSETS
	.align		4
.L_12:
        /*0028*/ 	.byte	0x04, 0x1c
        /*002a*/ 	.short	(.L_14 - .L_13)


	//   ....[0]....
.L_13:
        /*002c*/ 	.word	0x00000160


	//----- nvinfo : EIATTR_SW_WAR
	.align		4
.L_14:
        /*0030*/ 	.byte	0x04, 0x36
        /*0032*/ 	.short	(.L_16 - .L_15)
.L_15:
        /*0034*/ 	.word	0x00000008
.L_16:


//--------------------- .nv.callgraph             --------------------------
	.section	.nv.callgraph,"",@"SHT_CUDA_CALLGRAPH"
	.align	4
	.sectionentsize	8
	.align		4
        /*0000*/ 	.word	0x00000000
	.align		4
        /*0004*/ 	.word	0xffffffff
	.align		4
        /*0008*/ 	.word	index@(_Z4funcv)
	.align		4
        /*000c*/ 	.word	index@(vprintf)
	.align		4
        /*0010*/ 	.word	0x00000000
	.align		4
        /*0014*/ 	.word	0xfffffffe
	.align		4
        /*0018*/ 	.word	0x00000000
	.align		4
        /*001c*/ 	.word	0xfffffffd
	.align		4
        /*0020*/ 	.word	0x00000000
	.align		4
        /*0024*/ 	.word	0xfffffffc


//--------------------- .nv.constant4             --------------------------
	.section	.nv.constant4,"a",@progbits
	.align	8
	.align		8
.nv.constant4:
        /*0000*/ 	.dword	vprintf
	.align		8
        /*0008*/ 	.dword	$str


//--------------------- .text._Z4funcv            --------------------------
	.section	.text._Z4funcv,"ax",@progbits
	.align	128
        .global         _Z4funcv
        .type           _Z4funcv,@function
        .size           _Z4funcv,(.L_x_2 - _Z4funcv)
        .other          _Z4funcv,@"STO_CUDA_ENTRY STV_DEFAULT"
_Z4funcv:
.text._Z4funcv:
[----:B------:R-:W0:Y:S01]  /*0000*/  LDC R1, c[0x0][0x37c] ;  /* 0x0000df00ff017b82 */ /* 0x000e220000000800 */
[----:B------:R-:W1:Y:S01]  /*0010*/  S2R R8, SR_CTAID.X ;  /* 0x0000000000087919 */ /* 0x000e620000002500 */
[----:B0-----:R-:W-:Y:S01]  /*0020*/  VIADD R1, R1, 0xffffffe8 ;  /* 0xffffffe801017836 */ /* 0x001fe20000000000 */
[----:B------:R-:W-:Y:S01]  /*0030*/  MOV R0, 0x0 ;  /* 0x0000000000007802 */ /* 0x000fe20000000f00 */
[----:B------:R-:W0:Y:S01]  /*0040*/  LDCU UR4, c[0x0][0x2f8] ;  /* 0x00005f00ff0477ac */ /* 0x000e220008000800 */
[----:B------:R-:W1:Y:S03]  /*0050*/  S2R R9, SR_CTAID.Y ;  /* 0x0000000000097919 */ /* 0x000e660000002600 */
[----:B------:R2:W3:Y:S01]  /*0060*/  LDC.64 R2, c[0x4][R0] ;  /* 0x0100000000027b82 */ /* 0x0004e20000000a00 */
[----:B------:R-:W4:Y:S01]  /*0070*/  LDCU.64 UR6, c[0x4][0x8] ;  /* 0x01000100ff0677ac */ /* 0x000f220008000a00 */
[----:B------:R-:W5:Y:S01]  /*0080*/  S2R R10, SR_CTAID.Z ;  /* 0x00000000000a7919 */ /* 0x000f620000002700 */
[----:B------:R-:W2:Y:S01]  /*0090*/  LDCU UR5, c[0x0][0x2fc] ;  /* 0x00005f80ff0577ac */ /* 0x000ea20008000800 */
[----:B------:R-:W5:Y:S01]  /*00a0*/  S2R R11, SR_TID.X ;  /* 0x00000000000b7919 */ /* 0x000f620000002100 */
[----:B------:R-:W5:Y:S01]  /*00b0*/  S2R R12, SR_TID.Y ;  /* 0x00000000000c7919 */ /* 0x000f620000002200 */
[----:B------:R-:W5:Y:S01]  /*00c0*/  S2R R13, SR_TID.Z ;  /* 0x00000000000d7919 */ /* 0x000f620000002300 */
[----:B0-----:R-:W-:Y:S01]  /*00d0*/  IADD3 R6, P0, PT, R1, UR4, RZ ;  /* 0x0000000401067c10 */ /* 0x001fe2000ff1e0ff */
[----:B----4-:R-:W-:Y:S01]  /*00e0*/  IMAD.U32 R4, RZ, RZ, UR6 ;  /* 0x00000006ff047e24 */ /* 0x010fe2000f8e00ff */
[----:B------:R-:W-:-:S03]  /*00f0*/  MOV R5, UR7 ;  /* 0x0000000700057c02 */ /* 0x000fc60008000f00 */
[----:B--2---:R-:W-:Y:S01]  /*0100*/  IMAD.X R7, RZ, RZ, UR5, P0 ;  /* 0x00000005ff077e24 */ /* 0x004fe200080e06ff */
[----:B-1----:R0:W-:Y:S04]  /*0110*/  STL.64 [R1], R8 ;  /* 0x0000000801007387 */ /* 0x0021e80000100a00 */
[----:B-----5:R0:W-:Y:S04]  /*0120*/  STL.64 [R1+0x8], R10 ;  /* 0x0000080a01007387 */ /* 0x0201e80000100a00 */
[----:B------:R0:W-:Y:S02]  /*0130*/  STL.64 [R1+0x10], R12 ;  /* 0x0000100c01007387 */ /* 0x0001e40000100a00 */
[----:B------:R-:W-:-:S07]  /*0140*/  LEPC R20, `(.L_x_0) ;  /* 0x000000001014794e */ /* 0x000fce0000000000 */
[----:B0--3--:R-:W-:Y:S05]  /*0150*/  CALL.ABS.NOINC R2 ;  /* 0x0000000002007343 */ /* 0x009fea0003c00000 */
.L_x_0:
[----:B------:R-:W-:Y:S05]  /*0160*/  EXIT ;  /* 0x000000000000794d */ /* 0x000fea0003800000 */
.L_x_1:
[----:B------:R-:W-:-:S00]  /*0170*/  BRA `(.L_x_1) ;  /* 0xfffffffc00fc7947 */ /* 0x000fc0000383ffff */
[----:B------:R-:W-:-:S00]  /*0180*/  NOP ;  /* 0x0000000000007918 */ /* 0x000fc00000000000 */
[----:B------:R-:W-:-:S00]  /*0190*/  NOP ;  /* 0x0000000000007918 */ /* 0x000fc00000000000 */
[----:B------:R-:W-:-:S00]  /*01a0*/  NOP ;  /* 0x0000000000007918 */ /* 0x000fc00000000000 */
[----:B------:R-:W-:-:S00]  /*01b0*/  NOP ;  /* 0x0000000000007918 */ /* 0x000fc00000000000 */
[----:B------:R-:W-:-:S00]  /*01c0*/  NOP ;  /* 0x0000000000007918 */ /* 0x000fc00000000000 */
[----:B------:R-:W-:-:S00]  /*01d0*/  NOP ;  /* 0x0000000000007918 */ /* 0x000fc00000000000 */
[----:B------:R-:W-:-:S00]  /*01e0*/  NOP ;  /* 0x0000000000007918 */ /* 0x000fc00000000000 */
[----:B------:R-:W-:-:S00]  /*01f0*/  NOP ;  /* 0x0000000000007918 */ /* 0x000fc00000000000 */
.L_x_2:


//--------------------- .nv.global.init           --------------------------
	.section	.nv.global.init,"aw",@progbits
.nv.global.init:
	.type		$str,@object
	.size		$str,(.L_0 - $str)
$str:
        /*0000*/ 	.byte	0x62, 0x6c, 0x6f, 0x63, 0x6b, 0x20, 0x69, 0x6e, 0x64, 0x65, 0x78, 0x3a, 0x20, 0x28, 0x25, 0x75
        /*0010*/ 	.byte	0x2c, 0x20, 0x25, 0x75, 0x2c, 0x20, 0x25, 0x75, 0x29, 0x2c, 0x20, 0x74, 0x68, 0x72, 0x65, 0x61
        /*0020*/ 	.byte	0x64, 0x20, 0x69, 0x6e, 0x64, 0x65, 0x78, 0x3a, 0x20, 0x28, 0x25, 0x75, 0x2c, 0x20, 0x25, 0x75
        /*0030*/ 	.byte	0x2c, 0x20, 0x25, 0x75, 0x29, 0x00
.L_0:


//--------------------- .nv.shared.reserved.0     --------------------------
	.section	.nv.shared.reserved.0,"aw",@nobits
	.weak		__nv_reservedSMEM_offset_0_alias
	.size		__nv_reservedSMEM_offset_0_alias, 0, 64
	.other		__nv_reservedSMEM_offset_0_alias,@"STO_CUDA_RESERVED_SHARED STV_DEFAULT"
__nv_reservedSMEM_offset_0_alias:
	.zero		0
	.zero		64


//--------------------- .nv.constant0._Z4funcv    --------------------------
	.section	.nv.constant0._Z4funcv,"a",@progbits
	.sectionflags	@""
	.align	4
.nv.constant0._Z4funcv:
	.zero		896


//--------------------- SYMBOLS --------------------------

	.type		.nv.reservedSmem.offset0,@object
	.size		.nv.reservedSmem.offset0,0x4
	.type		vprintf,@function
